	.headerflags	@"EF_CUDA_TEXMODE_UNIFIED EF_CUDA_64BIT_ADDRESS EF_CUDA_ACCELERATORS EF_CUDA_SM90 EF_CUDA_VIRTUAL_SM(EF_CUDA_SM90)"
	.elftype	@"ET_EXEC"


//--------------------- .nv.info                  --------------------------
	.section	.nv.info,"",@"SHT_CUDA_INFO"
	.align	4


	//----- nvinfo : EIATTR_REGCOUNT
	.align		4
        /*0000*/ 	.byte	0x04, 0x2f
        /*0002*/ 	.short	(.L_3 - .L_2)
	.align		4
.L_2:
        /*0004*/ 	.word	index@(triton_poi_fused__native_batch_norm_legit_no_training_3)
        /*0008*/ 	.word	0x00000014


	//----- nvinfo : EIATTR_MIN_STACK_SIZE
	.align		4
.L_3:
        /*000c*/ 	.byte	0x04, 0x12
        /*000e*/ 	.short	(.L_5 - .L_4)
	.align		4
.L_4:
        /*0010*/ 	.word	index@(triton_poi_fused__native_batch_norm_legit_no_training_3)
        /*0014*/ 	.word	0x00000000


	//----- nvinfo : EIATTR_FRAME_SIZE
	.align		4
.L_5:
        /*0018*/ 	.byte	0x04, 0x11
        /*001a*/ 	.short	(.L_7 - .L_6)
	.align		4
.L_6:
        /*001c*/ 	.word	index@(triton_poi_fused__native_batch_norm_legit_no_training_3)
        /*0020*/ 	.word	0x00000000


	//----- nvinfo : EIATTR_MIN_STACK_SIZE
	.align		4
.L_7:
        /*0024*/ 	.byte	0x04, 0x12
        /*0026*/ 	.short	(.L_9 - .L_8)
	.align		4
.L_8:
        /*0028*/ 	.word	index@(triton_poi_fused__native_batch_norm_legit_no_training_3)
        /*002c*/ 	.word	0x00000000
.L_9:


//--------------------- .nv.info.triton_poi_fused__native_batch_norm_legit_no_training_3 --------------------------
	.section	.nv.info.triton_poi_fused__native_batch_norm_legit_no_training_3,"",@"SHT_CUDA_INFO"
	.sectionflags	@""
	.align	4


	//----- nvinfo : EIATTR_CUDA_API_VERSION
	.align		4
        /*0000*/ 	.byte	0x04, 0x37
        /*0002*/ 	.short	(.L_11 - .L_10)
.L_10:
        /*0004*/ 	.word	0x0000007c


	//----- nvinfo : EIATTR_KPARAM_INFO
	.align		4
.L_11:
        /*0008*/ 	.byte	0x04, 0x17
        /*000a*/ 	.short	(.L_13 - .L_12)
.L_12:
        /*000c*/ 	.word	0x00000000
        /*0010*/ 	.short	0x0006
        /*0012*/ 	.short	0x0030
        /*0014*/ 	.byte	0x00, 0xf0, 0x11, 0x00


	//----- nvinfo : EIATTR_KPARAM_INFO
	.align		4
.L_13:
        /*0018*/ 	.byte	0x04, 0x17
        /*001a*/ 	.short	(.L_15 - .L_14)
.L_14:
        /*001c*/ 	.word	0x00000000
        /*0020*/ 	.short	0x0005
        /*0022*/ 	.short	0x0028
        /*0024*/ 	.byte	0x00, 0xf4, 0x21, 0x00


	//----- nvinfo : EIATTR_KPARAM_INFO
	.align		4
.L_15:
        /*0028*/ 	.byte	0x04, 0x17
        /*002a*/ 	.short	(.L_17 - .L_16)
.L_16:
        /*002c*/ 	.word	0x00000000
        /*0030*/ 	.short	0x0004
        /*0032*/ 	.short	0x0020
        /*0034*/ 	.byte	0x00, 0xf4, 0x21, 0x00


	//----- nvinfo : EIATTR_KPARAM_INFO
	.align		4
.L_17:
        /*0038*/ 	.byte	0x04, 0x17
        /*003a*/ 	.short	(.L_19 - .L_18)
.L_18:
        /*003c*/ 	.word	0x00000000
        /*0040*/ 	.short	0x0003
        /*0042*/ 	.short	0x0018
        /*0044*/ 	.byte	0x00, 0xf4, 0x21, 0x00


	//----- nvinfo : EIATTR_KPARAM_INFO
	.align		4
.L_19:
        /*0048*/ 	.byte	0x04, 0x17
        /*004a*/ 	.short	(.L_21 - .L_20)
.L_20:
        /*004c*/ 	.word	0x00000000
        /*0050*/ 	.short	0x0002
        /*0052*/ 	.short	0x0010
        /*0054*/ 	.byte	0x00, 0xf4, 0x21, 0x00


	//----- nvinfo : EIATTR_KPARAM_INFO
	.align		4
.L_21:
        /*0058*/ 	.byte	0x04, 0x17
        /*005a*/ 	.short	(.L_23 - .L_22)
.L_22:
        /*005c*/ 	.word	0x00000000
        /*0060*/ 	.short	0x0001
        /*0062*/ 	.short	0x0008
        /*0064*/ 	.byte	0x00, 0xf4, 0x21, 0x00


	//----- nvinfo : EIATTR_KPARAM_INFO
	.align		4
.L_23:
        /*0068*/ 	.byte	0x04, 0x17
        /*006a*/ 	.short	(.L_25 - .L_24)
.L_24:
        /*006c*/ 	.word	0x00000000
        /*0070*/ 	.short	0x0000
        /*0072*/ 	.short	0x0000
        /*0074*/ 	.byte	0x00, 0xf4, 0x21, 0x00


	//----- nvinfo : EIATTR_SPARSE_MMA_MASK
	.align		4
.L_25:
        /*0078*/ 	.byte	0x03, 0x50
        /*007a*/ 	.short	0x0000


	//----- nvinfo : EIATTR_MAXREG_COUNT
	.align		4
        /*007c*/ 	.byte	0x03, 0x1b
        /*007e*/ 	.short	0x00ff


	//----- nvinfo : EIATTR_EXIT_INSTR_OFFSETS
	.align		4
        /*0080*/ 	.byte	0x04, 0x1c
        /*0082*/ 	.short	(.L_27 - .L_26)


	//   ....[0]....
.L_26:
        /*0084*/ 	.word	0x00000310


	//   ....[1]....
        /*0088*/ 	.word	0x00000330


	//----- nvinfo : EIATTR_REQNTID
	.align		4
.L_27:
        /*008c*/ 	.byte	0x04, 0x10
        /*008e*/ 	.short	(.L_29 - .L_28)
.L_28:
        /*0090*/ 	.word	0x00000020
        /*0094*/ 	.word	0x00000001
        /*0098*/ 	.word	0x00000001


	//----- nvinfo : EIATTR_CBANK_PARAM_SIZE
	.align		4
.L_29:
        /*009c*/ 	.byte	0x03, 0x19
        /*009e*/ 	.short	0x0034


	//----- nvinfo : EIATTR_PARAM_CBANK
	.align		4
        /*00a0*/ 	.byte	0x04, 0x0a
        /*00a2*/ 	.short	(.L_31 - .L_30)
	.align		4
.L_30:
        /*00a4*/ 	.word	index@(.nv.constant0.triton_poi_fused__native_batch_norm_legit_no_training_3)
        /*00a8*/ 	.short	0x0210
        /*00aa*/ 	.short	0x0034


	//----- nvinfo : EIATTR_SW_WAR
	.align		4
.L_31:
        /*00ac*/ 	.byte	0x04, 0x36
        /*00ae*/ 	.short	(.L_33 - .L_32)
.L_32:
        /*00b0*/ 	.word	0x00000008
.L_33:


//--------------------- .nv.callgraph             --------------------------
	.section	.nv.callgraph,"",@"SHT_CUDA_CALLGRAPH"
	.align	4
	.sectionentsize	8
	.align		4
        /*0000*/ 	.word	0x00000000
	.align		4
        /*0004*/ 	.word	0xffffffff
	.align		4
        /*0008*/ 	.word	0x00000000
	.align		4
        /*000c*/ 	.word	0xfffffffe
	.align		4
        /*0010*/ 	.word	0x00000000
	.align		4
        /*0014*/ 	.word	0xfffffffd
	.align		4
        /*0018*/ 	.word	0x00000000
	.align		4
        /*001c*/ 	.word	0xfffffffc


//--------------------- .nv.constant4             --------------------------
	.section	.nv.constant4,"a",@progbits
	.align	8
	.align		8
.nv.constant4:
        /*0000*/ 	.dword	_$_str
	.align		8
        /*0008*/ 	.dword	_$_str_$_2


//--------------------- .text.triton_poi_fused__native_batch_norm_legit_no_training_3 --------------------------
	.section	.text.triton_poi_fused__native_batch_norm_legit_no_training_3,"ax",@progbits
	.align	128
        .global         triton_poi_fused__native_batch_norm_legit_no_training_3
        .type           triton_poi_fused__native_batch_norm_legit_no_training_3,@function
        .size           triton_poi_fused__native_batch_norm_legit_no_training_3,(.L_x_1 - triton_poi_fused__native_batch_norm_legit_no_training_3)
        .other          triton_poi_fused__native_batch_norm_legit_no_training_3,@"STO_CUDA_ENTRY STV_DEFAULT"
triton_poi_fused__native_batch_norm_legit_no_training_3:
.text.triton_poi_fused__native_batch_norm_legit_no_training_3:
[----:B------:R-:W0:Y:S01]  /*0000*/  LDC R1, c[0x0][0x28] ;  /* 0x00000a00ff017b82 */ /* 0x000e220000000800 */
[----:B------:R-:W1:Y:S07]  /*0010*/  S2R R16, SR_TID.X ;  /* 0x0000000000107919 */ /* 0x000e6e0000002100 */
[----:B------:R-:W2:Y:S01]  /*0020*/  LDC.64 R6, c[0x0][0x220] ;  /* 0x00008800ff067b82 */ /* 0x000ea20000000a00 */
[----:B------:R-:W-:Y:S01]  /*0030*/  HFMA2.MMA R12, -RZ, RZ, 0, 0 ;  /* 0x00000000ff0c7435 */ /* 0x000fe200000001ff */
[----:B------:R-:W-:Y:S01]  /*0040*/  ULDC.64 UR4, c[0x0][0x208] ;  /* 0x0000820000047ab9 */ /* 0x000fe20000000a00 */
[----:B------:R-:W3:Y:S05]  /*0050*/  S2R R13, SR_CTAID.X ;  /* 0x00000000000d7919 */ /* 0x000eea0000002500 */
[----:B------:R-:W4:Y:S08]  /*0060*/  LDC.64 R4, c[0x0][0x218] ;  /* 0x00008600ff047b82 */ /* 0x000f300000000a00 */
[----:B------:R-:W5:Y:S08]  /*0070*/  LDC.64 R8, c[0x0][0x228] ;  /* 0x00008a00ff087b82 */ /* 0x000f700000000a00 */
[----:B------:R-:W5:Y:S01]  /*0080*/  LDC.64 R10, c[0x0][0x230] ;  /* 0x00008c00ff0a7b82 */ /* 0x000f620000000a00 */
[----:B-1----:R-:W-:-:S02]  /*0090*/  LOP3.LUT R0, R16, 0xf, RZ, 0xc0, !PT ;  /* 0x0000000f10007812 */ /* 0x002fc400078ec0ff */
[----:B---3--:R-:W-:Y:S02]  /*00a0*/  SHF.R.S32.HI R2, RZ, 0x1b, R13 ;  /* 0x0000001bff027819 */ /* 0x008fe4000001140d */
[----:B------:R-:W-:Y:S02]  /*00b0*/  LEA R13, R13, R0, 0x4 ;  /* 0x000000000d0d7211 */ /* 0x000fe400078e20ff */
[----:B------:R-:W-:Y:S02]  /*00c0*/  SGXT R0, R2, 0x1 ;  /* 0x000000010200781a */ /* 0x000fe40000000200 */
[----:B------:R-:W-:Y:S01]  /*00d0*/  ISETP.GE.AND P0, PT, R13, 0x10, PT ;  /* 0x000000100d00780c */ /* 0x000fe20003f06270 */
[----:B------:R-:W1:Y:S01]  /*00e0*/  LDC.64 R2, c[0x0][0x210] ;  /* 0x00008400ff027b82 */ /* 0x000e620000000a00 */
[----:B------:R-:W-:-:S04]  /*00f0*/  LEA.HI R0, R0, R13, RZ, 0x2 ;  /* 0x0000000d00007211 */ /* 0x000fc800078f10ff */
[----:B------:R-:W-:-:S04]  /*0100*/  LOP3.LUT R0, R0, 0xfffffffc, RZ, 0xc0, !PT ;  /* 0xfffffffc00007812 */ /* 0x000fc800078ec0ff */
[----:B------:R-:W-:-:S05]  /*0110*/  IADD3 R15, R13, -R0, RZ ;  /* 0x800000000d0f7210 */ /* 0x000fca0007ffe0ff */
[----:B--2---:R-:W-:-:S05]  /*0120*/  IMAD.WIDE R6, R15, 0x4, R6 ;  /* 0x000000040f067825 */ /* 0x004fca00078e0206 */
[----:B------:R5:W2:Y:S01]  /*0130*/  @!P0 LDG.E.EL R12, desc[UR4][R6.64] ;  /* 0x00000004060c8981 */ /* 0x000aa2000c2e1900 */
[----:B------:R-:W-:Y:S01]  /*0140*/  IMAD.MOV.U32 R0, RZ, RZ, RZ ;  /* 0x000000ffff007224 */ /* 0x000fe200078e00ff */
[----:B------:R-:W-:Y:S01]  /*0150*/  MOV R17, RZ ;  /* 0x000000ff00117202 */ /* 0x000fe20000000f00 */
[----:B----4-:R-:W-:-:S04]  /*0160*/  IMAD.WIDE R4, R15, 0x4, R4 ;  /* 0x000000040f047825 */ /* 0x010fc800078e0204 */
[----:B-1----:R-:W-:Y:S01]  /*0170*/  IMAD.WIDE R2, R13, 0x4, R2 ;  /* 0x000000040d027825 */ /* 0x002fe200078e0202 */
[----:B------:R1:W3:Y:S03]  /*0180*/  @!P0 LDG.E.EL R17, desc[UR4][R4.64] ;  /* 0x0000000404118981 */ /* 0x0002e6000c2e1900 */
[C---:B-----5:R-:W-:Y:S01]  /*0190*/  IMAD.WIDE R6, R15.reuse, 0x4, R8 ;  /* 0x000000040f067825 */ /* 0x060fe200078e0208 */
[----:B------:R4:W3:Y:S03]  /*01a0*/  @!P0 LDG.E R0, desc[UR4][R2.64] ;  /* 0x0000000402008981 */ /* 0x0008e6000c1e1900 */
[----:B0-----:R-:W-:Y:S01]  /*01b0*/  IMAD.WIDE R8, R15, 0x4, R10 ;  /* 0x000000040f087825 */ /* 0x001fe200078e020a */
[----:B------:R-:W-:-:S06]  /*01c0*/  CS2R R10, SRZ ;  /* 0x00000000000a7805 */ /* 0x000fcc000001ff00 */
[----:B------:R-:W5:Y:S01]  /*01d0*/  @!P0 LDG.E.EL R10, desc[UR4][R6.64] ;  /* 0x00000004060a8981 */ /* 0x000f62000c2e1900 */
[----:B-1----:R-:W-:Y:S01]  /*01e0*/  IMAD.MOV.U32 R5, RZ, RZ, 0x3e800000 ;  /* 0x3e800000ff057424 */ /* 0x002fe200078e00ff */
[----:B----4-:R-:W0:Y:S02]  /*01f0*/  LDC.64 R2, c[0x0][0x238] ;  /* 0x00008e00ff027b82 */ /* 0x010e240000000a00 */
[----:B------:R-:W5:Y:S01]  /*0200*/  @!P0 LDG.E.EL R11, desc[UR4][R8.64] ;  /* 0x00000004080b8981 */ /* 0x000f62000c2e1900 */
[----:B0-----:R-:W-:-:S04]  /*0210*/  IMAD.WIDE R2, R13, 0x4, R2 ;  /* 0x000000040d027825 */ /* 0x001fc800078e0202 */
[----:B--2---:R-:W-:-:S04]  /*0220*/  FADD R12, R12, 9.9999997473787516356e-06 ;  /* 0x3727c5ac0c0c7421 */ /* 0x004fc80000000000 */
[----:B------:R-:W0:Y:S02]  /*0230*/  MUFU.SQRT R14, R12 ;  /* 0x0000000c000e7308 */ /* 0x000e240000002000 */
[C---:B0-----:R-:W-:Y:S02]  /*0240*/  FSETP.GT.AND P0, PT, R14.reuse, 8.50705917302346158658e+37, PT ;  /* 0x7e8000000e00780b */ /* 0x041fe40003f04000 */
[----:B------:R-:W-:-:S11]  /*0250*/  FSETP.GEU.AND P1, PT, R14, 1.175494350822287508e-38, PT ;  /* 0x008000000e00780b */ /* 0x000fd60003f2e000 */
[----:B------:R-:W-:-:S04]  /*0260*/  @P0 FMUL R14, R14, 0.25 ;  /* 0x3e8000000e0e0820 */ /* 0x000fc80000400000 */
[----:B------:R-:W-:Y:S01]  /*0270*/  @!P1 FMUL R14, R14, 16777216 ;  /* 0x4b8000000e0e9820 */ /* 0x000fe20000400000 */
[----:B------:R-:W-:-:S05]  /*0280*/  FSEL R5, R5, 1, P0 ;  /* 0x3f80000005057808 */ /* 0x000fca0000000000 */
[----:B------:R-:W0:Y:S01]  /*0290*/  MUFU.RCP R14, R14 ;  /* 0x0000000e000e7308 */ /* 0x000e220000001000 */
[----:B------:R-:W-:Y:S01]  /*02a0*/  LOP3.LUT P0, RZ, R16, 0x10, RZ, 0xc0, !PT ;  /* 0x0000001010ff7812 */ /* 0x000fe2000780c0ff */
[----:B------:R-:W-:-:S03]  /*02b0*/  @!P1 FMUL R5, R5, 16777216 ;  /* 0x4b80000005059820 */ /* 0x000fc60000400000 */
[----:B------:R-:W-:Y:S01]  /*02c0*/  ISETP.LT.AND P0, PT, R13, 0x10, !P0 ;  /* 0x000000100d00780c */ /* 0x000fe20004701270 */
[----:B---3--:R-:W-:Y:S01]  /*02d0*/  FADD R0, -R17, R0 ;  /* 0x0000000011007221 */ /* 0x008fe20000000100 */
[----:B0-----:R-:W-:-:S04]  /*02e0*/  FMUL R5, R14, R5 ;  /* 0x000000050e057220 */ /* 0x001fc80000400000 */
[----:B------:R-:W-:-:S04]  /*02f0*/  FMUL R0, R0, R5 ;  /* 0x0000000500007220 */ /* 0x000fc80000400000 */
[----:B-----5:R-:W-:-:S03]  /*0300*/  FFMA R11, R0, R10, R11 ;  /* 0x0000000a000b7223 */ /* 0x020fc6000000000b */
[----:B------:R-:W-:Y:S05]  /*0310*/  @!P0 EXIT ;  /* 0x000000000000894d */ /* 0x000fea0003800000 */
[----:B------:R-:W-:Y:S01]  /*0320*/  STG.E desc[UR4][R2.64], R11 ;  /* 0x0000000b02007986 */ /* 0x000fe2000c101904 */
[----:B------:R-:W-:Y:S05]  /*0330*/  EXIT ;  /* 0x000000000000794d */ /* 0x000fea0003800000 */
.L_x_0:
[----:B------:R-:W-:-:S00]  /*0340*/  BRA `(.L_x_0) ;  /* 0xfffffffc00fc7947 */ /* 0x000fc0000383ffff */
[----:B------:R-:W-:-:S00]  /*0350*/  NOP ;  /* 0x0000000000007918 */ /* 0x000fc00000000000 */
        /* <DEDUP_REMOVED lines=10> */
.L_x_1:


//--------------------- .nv.global.init           --------------------------
	.section	.nv.global.init,"aw",@progbits
.nv.global.init:
	.type		_$_str,@object
	.size		_$_str,(_$_str_$_2 - _$_str)
_$_str:
        /*0000*/ 	.byte	0x5f, 0x5f, 0x43, 0x55, 0x44, 0x41, 0x5f, 0x46, 0x54, 0x5a, 0x00
	.type		_$_str_$_2,@object
	.size		_$_str_$_2,(.L_1 - _$_str_$_2)
_$_str_$_2:
        /*000b*/ 	.byte	0x5f, 0x5f, 0x43, 0x55, 0x44, 0x41, 0x5f, 0x50, 0x52, 0x45, 0x43, 0x5f, 0x53, 0x51, 0x52, 0x54
        /*001b*/ 	.byte	0x00
.L_1:


//--------------------- .nv.constant0.triton_poi_fused__native_batch_norm_legit_no_training_3 --------------------------
	.section	.nv.constant0.triton_poi_fused__native_batch_norm_legit_no_training_3,"a",@progbits
	.sectionflags	@""
	.align	4
.nv.constant0.triton_poi_fused__native_batch_norm_legit_no_training_3:
	.zero		580
